	.headerflags	@"EF_CUDA_TEXMODE_UNIFIED EF_CUDA_64BIT_ADDRESS EF_CUDA_ACCELERATORS EF_CUDA_SM90 EF_CUDA_VIRTUAL_SM(EF_CUDA_SM90)"
	.elftype	@"ET_EXEC"


//--------------------- .nv.info                  --------------------------
	.section	.nv.info,"",@"SHT_CUDA_INFO"
	.align	4


	//----- nvinfo : EIATTR_REGCOUNT
	.align		4
        /*0000*/ 	.byte	0x04, 0x2f
        /*0002*/ 	.short	(.L_3 - .L_2)
	.align		4
.L_2:
        /*0004*/ 	.word	index@(triton_poi_fused__native_batch_norm_legit_no_training_hardtanh_25)
        /*0008*/ 	.word	0x00000017


	//----- nvinfo : EIATTR_MIN_STACK_SIZE
	.align		4
.L_3:
        /*000c*/ 	.byte	0x04, 0x12
        /*000e*/ 	.short	(.L_5 - .L_4)
	.align		4
.L_4:
        /*0010*/ 	.word	index@(triton_poi_fused__native_batch_norm_legit_no_training_hardtanh_25)
        /*0014*/ 	.word	0x00000000


	//----- nvinfo : EIATTR_FRAME_SIZE
	.align		4
.L_5:
        /*0018*/ 	.byte	0x04, 0x11
        /*001a*/ 	.short	(.L_7 - .L_6)
	.align		4
.L_6:
        /*001c*/ 	.word	index@(triton_poi_fused__native_batch_norm_legit_no_training_hardtanh_25)
        /*0020*/ 	.word	0x00000000


	//----- nvinfo : EIATTR_MIN_STACK_SIZE
	.align		4
.L_7:
        /*0024*/ 	.byte	0x04, 0x12
        /*0026*/ 	.short	(.L_9 - .L_8)
	.align		4
.L_8:
        /*0028*/ 	.word	index@(triton_poi_fused__native_batch_norm_legit_no_training_hardtanh_25)
        /*002c*/ 	.word	0x00000000
.L_9:


//--------------------- .nv.info.triton_poi_fused__native_batch_norm_legit_no_training_hardtanh_25 --------------------------
	.section	.nv.info.triton_poi_fused__native_batch_norm_legit_no_training_hardtanh_25,"",@"SHT_CUDA_INFO"
	.sectionflags	@""
	.align	4


	//----- nvinfo : EIATTR_CUDA_API_VERSION
	.align		4
        /*0000*/ 	.byte	0x04, 0x37
        /*0002*/ 	.short	(.L_11 - .L_10)
.L_10:
        /*0004*/ 	.word	0x0000007c


	//----- nvinfo : EIATTR_KPARAM_INFO
	.align		4
.L_11:
        /*0008*/ 	.byte	0x04, 0x17
        /*000a*/ 	.short	(.L_13 - .L_12)
.L_12:
        /*000c*/ 	.word	0x00000000
        /*0010*/ 	.short	0x0007
        /*0012*/ 	.short	0x0034
        /*0014*/ 	.byte	0x00, 0xf0, 0x11, 0x00


	//----- nvinfo : EIATTR_KPARAM_INFO
	.align		4
.L_13:
        /*0018*/ 	.byte	0x04, 0x17
        /*001a*/ 	.short	(.L_15 - .L_14)
.L_14:
        /*001c*/ 	.word	0x00000000
        /*0020*/ 	.short	0x0006
        /*0022*/ 	.short	0x0030
        /*0024*/ 	.byte	0x00, 0xf0, 0x11, 0x00


	//----- nvinfo : EIATTR_KPARAM_INFO
	.align		4
.L_15:
        /*0028*/ 	.byte	0x04, 0x17
        /*002a*/ 	.short	(.L_17 - .L_16)
.L_16:
        /*002c*/ 	.word	0x00000000
        /*0030*/ 	.short	0x0005
        /*0032*/ 	.short	0x0028
        /*0034*/ 	.byte	0x00, 0xf4, 0x21, 0x00


	//----- nvinfo : EIATTR_KPARAM_INFO
	.align		4
.L_17:
        /*0038*/ 	.byte	0x04, 0x17
        /*003a*/ 	.short	(.L_19 - .L_18)
.L_18:
        /*003c*/ 	.word	0x00000000
        /*0040*/ 	.short	0x0004
        /*0042*/ 	.short	0x0020
        /*0044*/ 	.byte	0x00, 0xf4, 0x21, 0x00


	//----- nvinfo : EIATTR_KPARAM_INFO
	.align		4
.L_19:
        /*0048*/ 	.byte	0x04, 0x17
        /*004a*/ 	.short	(.L_21 - .L_20)
.L_20:
        /*004c*/ 	.word	0x00000000
        /*0050*/ 	.short	0x0003
        /*0052*/ 	.short	0x0018
        /*0054*/ 	.byte	0x00, 0xf4, 0x21, 0x00


	//----- nvinfo : EIATTR_KPARAM_INFO
	.align		4
.L_21:
        /*0058*/ 	.byte	0x04, 0x17
        /*005a*/ 	.short	(.L_23 - .L_22)
.L_22:
        /*005c*/ 	.word	0x00000000
        /*0060*/ 	.short	0x0002
        /*0062*/ 	.short	0x0010
        /*0064*/ 	.byte	0x00, 0xf4, 0x21, 0x00


	//----- nvinfo : EIATTR_KPARAM_INFO
	.align		4
.L_23:
        /*0068*/ 	.byte	0x04, 0x17
        /*006a*/ 	.short	(.L_25 - .L_24)
.L_24:
        /*006c*/ 	.word	0x00000000
        /*0070*/ 	.short	0x0001
        /*0072*/ 	.short	0x0008
        /*0074*/ 	.byte	0x00, 0xf4, 0x21, 0x00


	//----- nvinfo : EIATTR_KPARAM_INFO
	.align		4
.L_25:
        /*0078*/ 	.byte	0x04, 0x17
        /*007a*/ 	.short	(.L_27 - .L_26)
.L_26:
        /*007c*/ 	.word	0x00000000
        /*0080*/ 	.short	0x0000
        /*0082*/ 	.short	0x0000
        /*0084*/ 	.byte	0x00, 0xf4, 0x21, 0x00


	//----- nvinfo : EIATTR_SPARSE_MMA_MASK
	.align		4
.L_27:
        /*0088*/ 	.byte	0x03, 0x50
        /*008a*/ 	.short	0x0000


	//----- nvinfo : EIATTR_MAXREG_COUNT
	.align		4
        /*008c*/ 	.byte	0x03, 0x1b
        /*008e*/ 	.short	0x00ff


	//----- nvinfo : EIATTR_EXIT_INSTR_OFFSETS
	.align		4
        /*0090*/ 	.byte	0x04, 0x1c
        /*0092*/ 	.short	(.L_29 - .L_28)


	//   ....[0]....
.L_28:
        /*0094*/ 	.word	0x00000550


	//   ....[1]....
        /*0098*/ 	.word	0x000005c0


	//----- nvinfo : EIATTR_REQNTID
	.align		4
.L_29:
        /*009c*/ 	.byte	0x04, 0x10
        /*009e*/ 	.short	(.L_31 - .L_30)
.L_30:
        /*00a0*/ 	.word	0x00000080
        /*00a4*/ 	.word	0x00000001
        /*00a8*/ 	.word	0x00000001


	//----- nvinfo : EIATTR_CBANK_PARAM_SIZE
	.align		4
.L_31:
        /*00ac*/ 	.byte	0x03, 0x19
        /*00ae*/ 	.short	0x0038


	//----- nvinfo : EIATTR_PARAM_CBANK
	.align		4
        /*00b0*/ 	.byte	0x04, 0x0a
        /*00b2*/ 	.short	(.L_33 - .L_32)
	.align		4
.L_32:
        /*00b4*/ 	.word	index@(.nv.constant0.triton_poi_fused__native_batch_norm_legit_no_training_hardtanh_25)
        /*00b8*/ 	.short	0x0210
        /*00ba*/ 	.short	0x0038


	//----- nvinfo : EIATTR_SW_WAR
	.align		4
.L_33:
        /*00bc*/ 	.byte	0x04, 0x36
        /*00be*/ 	.short	(.L_35 - .L_34)
.L_34:
        /*00c0*/ 	.word	0x00000008
.L_35:


//--------------------- .nv.callgraph             --------------------------
	.section	.nv.callgraph,"",@"SHT_CUDA_CALLGRAPH"
	.align	4
	.sectionentsize	8
	.align		4
        /*0000*/ 	.word	0x00000000
	.align		4
        /*0004*/ 	.word	0xffffffff
	.align		4
        /*0008*/ 	.word	0x00000000
	.align		4
        /*000c*/ 	.word	0xfffffffe
	.align		4
        /*0010*/ 	.word	0x00000000
	.align		4
        /*0014*/ 	.word	0xfffffffd
	.align		4
        /*0018*/ 	.word	0x00000000
	.align		4
        /*001c*/ 	.word	0xfffffffc


//--------------------- .nv.constant4             --------------------------
	.section	.nv.constant4,"a",@progbits
	.align	8
	.align		8
.nv.constant4:
        /*0000*/ 	.dword	_$_str
	.align		8
        /*0008*/ 	.dword	_$_str_$_2


//--------------------- .text.triton_poi_fused__native_batch_norm_legit_no_training_hardtanh_25 --------------------------
	.section	.text.triton_poi_fused__native_batch_norm_legit_no_training_hardtanh_25,"ax",@progbits
	.sectionflags	@"SHF_BARRIERS=1"
	.align	128
        .global         triton_poi_fused__native_batch_norm_legit_no_training_hardtanh_25
        .type           triton_poi_fused__native_batch_norm_legit_no_training_hardtanh_25,@function
        .size           triton_poi_fused__native_batch_norm_legit_no_training_hardtanh_25,(.L_x_1 - triton_poi_fused__native_batch_norm_legit_no_training_hardtanh_25)
        .other          triton_poi_fused__native_batch_norm_legit_no_training_hardtanh_25,@"STO_CUDA_ENTRY STV_DEFAULT"
triton_poi_fused__native_batch_norm_legit_no_training_hardtanh_25:
.text.triton_poi_fused__native_batch_norm_legit_no_training_hardtanh_25:
[----:B------:R-:W0:Y:S01]  /*0000*/  LDC R1, c[0x0][0x28] ;  /* 0x00000a00ff017b82 */ /* 0x000e220000000800 */
[----:B------:R-:W1:Y:S07]  /*0010*/  S2R R6, SR_TID.X ;  /* 0x0000000000067919 */ /* 0x000e6e0000002100 */
[----:B------:R-:W2:Y:S01]  /*0020*/  LDC.64 R4, c[0x0][0x220] ;  /* 0x00008800ff047b82 */ /* 0x000ea20000000a00 */
[----:B------:R-:W-:Y:S01]  /*0030*/  ULDC.64 UR6, c[0x0][0x208] ;  /* 0x0000820000067ab9 */ /* 0x000fe20000000a00 */
[----:B------:R-:W3:Y:S01]  /*0040*/  S2R R0, SR_CTAID.Y ;  /* 0x0000000000007919 */ /* 0x000ee20000002600 */
[----:B------:R-:W4:Y:S05]  /*0050*/  S2R R8, SR_CTAID.X ;  /* 0x0000000000087919 */ /* 0x000f2a0000002500 */
[----:B------:R-:W5:Y:S08]  /*0060*/  LDC.64 R16, c[0x0][0x210] ;  /* 0x00008400ff107b82 */ /* 0x000f700000000a00 */
[----:B------:R-:W4:Y:S08]  /*0070*/  LDC.64 R14, c[0x0][0x218] ;  /* 0x00008600ff0e7b82 */ /* 0x000f300000000a00 */
[----:B------:R-:W5:Y:S01]  /*0080*/  LDC.64 R12, c[0x0][0x228] ;  /* 0x00008a00ff0c7b82 */ /* 0x000f620000000a00 */
[----:B-1----:R-:W-:-:S07]  /*0090*/  IMAD.SHL.U32 R7, R6, 0x2, RZ ;  /* 0x0000000206077824 */ /* 0x002fce00078e00ff */
[----:B------:R-:W1:Y:S01]  /*00a0*/  LDC.64 R10, c[0x0][0x230] ;  /* 0x00008c00ff0a7b82 */ /* 0x000e620000000a00 */
[----:B------:R-:W-:-:S04]  /*00b0*/  LOP3.LUT R7, R7, 0xfe, RZ, 0xc0, !PT ;  /* 0x000000fe07077812 */ /* 0x000fc800078ec0ff */
[----:B---3--:R-:W-:-:S05]  /*00c0*/  PRMT R9, R7, 0x6540, R0 ;  /* 0x0000654007097816 */ /* 0x008fca0000000000 */
[----:B------:R-:W-:-:S05]  /*00d0*/  IMAD.HI R2, R9, 0x66666667, RZ ;  /* 0x6666666709027827 */ /* 0x000fca00078e02ff */
[----:B------:R-:W-:-:S04]  /*00e0*/  SHF.R.U32.HI R3, RZ, 0x1f, R2 ;  /* 0x0000001fff037819 */ /* 0x000fc80000011602 */
[----:B------:R-:W-:-:S05]  /*00f0*/  LEA.HI.SX32 R2, R2, R3, 0x17 ;  /* 0x0000000302027211 */ /* 0x000fca00078fbaff */
[----:B------:R-:W-:-:S04]  /*0100*/  IMAD R9, R2, -0x500, R9 ;  /* 0xfffffb0002097824 */ /* 0x000fc800078e0209 */
[----:B--2---:R-:W-:-:S06]  /*0110*/  IMAD.WIDE R4, R9, 0x4, R4 ;  /* 0x0000000409047825 */ /* 0x004fcc00078e0204 */
[----:B------:R-:W2:Y:S01]  /*0120*/  LDG.E.EL.64 R4, desc[UR6][R4.64] ;  /* 0x0000000604047981 */ /* 0x000ea2000c2e1b00 */
[C---:B----4-:R-:W-:Y:S01]  /*0130*/  IMAD R3, R8.reuse, 0x500, R9 ;  /* 0x0000050008037824 */ /* 0x050fe200078e0209 */
[----:B------:R-:W-:Y:S01]  /*0140*/  ISETP.GE.AND P0, PT, R8, 0x4, PT ;  /* 0x000000040800780c */ /* 0x000fe20003f06270 */
[----:B0-----:R-:W-:-:S04]  /*0150*/  IMAD.WIDE R14, R9, 0x4, R14 ;  /* 0x00000004090e7825 */ /* 0x001fc800078e020e */
[----:B------:R-:W-:Y:S02]  /*0160*/  IMAD R3, R2, 0x1400, R3 ;  /* 0x0000140002037824 */ /* 0x000fe400078e0203 */
[----:B------:R-:W3:Y:S02]  /*0170*/  LDG.E.EL.64 R14, desc[UR6][R14.64] ;  /* 0x000000060e0e7981 */ /* 0x000ee4000c2e1b00 */
[----:B-----5:R-:W-:Y:S01]  /*0180*/  IMAD.WIDE R16, R3, 0x4, R16 ;  /* 0x0000000403107825 */ /* 0x020fe200078e0210 */
[----:B------:R-:W-:-:S03]  /*0190*/  CS2R R2, SRZ ;  /* 0x0000000000027805 */ /* 0x000fc6000001ff00 */
[----:B------:R-:W-:-:S03]  /*01a0*/  IMAD.WIDE R18, R9, 0x4, R12 ;  /* 0x0000000409127825 */ /* 0x000fc600078e020c */
[----:B------:R0:W3:Y:S01]  /*01b0*/  @!P0 LDG.E.EL.64 R2, desc[UR6][R16.64] ;  /* 0x0000000610028981 */ /* 0x0000e2000c2e1b00 */
[----:B-1----:R-:W-:-:S03]  /*01c0*/  IMAD.WIDE R12, R9, 0x4, R10 ;  /* 0x00000004090c7825 */ /* 0x002fc600078e020a */
[----:B------:R-:W4:Y:S04]  /*01d0*/  LDG.E.EL.64 R10, desc[UR6][R18.64] ;  /* 0x00000006120a7981 */ /* 0x000f28000c2e1b00 */
[----:B------:R-:W4:Y:S01]  /*01e0*/  LDG.E.EL.64 R12, desc[UR6][R12.64] ;  /* 0x000000060c0c7981 */ /* 0x000f22000c2e1b00 */
[----:B0-----:R-:W-:Y:S01]  /*01f0*/  HFMA2.MMA R17, -RZ, RZ, 1.625, 0 ;  /* 0x3e800000ff117435 */ /* 0x001fe200000001ff */
[----:B------:R-:W0:Y:S01]  /*0200*/  S2UR UR5, SR_CgaCtaId ;  /* 0x00000000000579c3 */ /* 0x000e220000008800 */
[----:B------:R-:W-:Y:S02]  /*0210*/  UMOV UR4, 0x400 ;  /* 0x0000040000047882 */ /* 0x000fe40000000000 */
[----:B0-----:R-:W-:-:S06]  /*0220*/  UPRMT UR4, UR5, 0x654, UR4 ;  /* 0x0000065405047896 */ /* 0x001fcc0008000004 */
[----:B------:R-:W-:Y:S01]  /*0230*/  LEA R7, R7, UR4, 0x3 ;  /* 0x0000000407077c11 */ /* 0x000fe2000f8e18ff */
[----:B--2---:R-:W-:Y:S01]  /*0240*/  FADD R4, R4, 9.9999997473787516356e-06 ;  /* 0x3727c5ac04047421 */ /* 0x004fe20000000000 */
[----:B------:R-:W-:-:S03]  /*0250*/  FADD R5, R5, 9.9999997473787516356e-06 ;  /* 0x3727c5ac05057421 */ /* 0x000fc60000000000 */
[----:B------:R-:W0:Y:S08]  /*0260*/  MUFU.SQRT R9, R4 ;  /* 0x0000000400097308 */ /* 0x000e300000002000 */
[----:B------:R-:W1:Y:S01]  /*0270*/  MUFU.SQRT R20, R5 ;  /* 0x0000000500147308 */ /* 0x000e620000002000 */
[C---:B0-----:R-:W-:Y:S02]  /*0280*/  FSETP.GT.AND P1, PT, R9.reuse, 8.50705917302346158658e+37, PT ;  /* 0x7e8000000900780b */ /* 0x041fe40003f24000 */
[----:B------:R-:W-:-:S02]  /*0290*/  FSETP.GEU.AND P3, PT, R9, 1.175494350822287508e-38, PT ;  /* 0x008000000900780b */ /* 0x000fc40003f6e000 */
[C---:B-1----:R-:W-:Y:S02]  /*02a0*/  FSETP.GT.AND P2, PT, R20.reuse, 8.50705917302346158658e+37, PT ;  /* 0x7e8000001400780b */ /* 0x042fe40003f44000 */
[----:B------:R-:W-:-:S07]  /*02b0*/  FSETP.GEU.AND P4, PT, R20, 1.175494350822287508e-38, PT ;  /* 0x008000001400780b */ /* 0x000fce0003f8e000 */
[----:B------:R-:W-:-:S04]  /*02c0*/  @P1 FMUL R9, R9, 0.25 ;  /* 0x3e80000009091820 */ /* 0x000fc80000400000 */
[----:B------:R-:W-:Y:S01]  /*02d0*/  @!P3 FMUL R9, R9, 16777216 ;  /* 0x4b8000000909b820 */ /* 0x000fe20000400000 */
[----:B------:R-:W-:-:S04]  /*02e0*/  @P2 FMUL R20, R20, 0.25 ;  /* 0x3e80000014142820 */ /* 0x000fc80000400000 */
[----:B------:R-:W-:Y:S01]  /*02f0*/  @!P4 FMUL R20, R20, 16777216 ;  /* 0x4b8000001414c820 */ /* 0x000fe20000400000 */
[----:B------:R-:W0:Y:S01]  /*0300*/  MUFU.RCP R9, R9 ;  /* 0x0000000900097308 */ /* 0x000e220000001000 */
[----:B------:R-:W-:-:S07]  /*0310*/  FSEL R4, R17, 1, P1 ;  /* 0x3f80000011047808 */ /* 0x000fce0000800000 */
[----:B------:R-:W1:Y:S01]  /*0320*/  MUFU.RCP R20, R20 ;  /* 0x0000001400147308 */ /* 0x000e620000001000 */
[----:B------:R-:W-:Y:S01]  /*0330*/  FSEL R17, R17, 1, P2 ;  /* 0x3f80000011117808 */ /* 0x000fe20001000000 */
[----:B------:R-:W-:-:S04]  /*0340*/  @!P3 FMUL R4, R4, 16777216 ;  /* 0x4b8000000404b820 */ /* 0x000fc80000400000 */
[----:B------:R-:W-:Y:S01]  /*0350*/  @!P4 FMUL R17, R17, 16777216 ;  /* 0x4b8000001111c820 */ /* 0x000fe20000400000 */
[----:B0-----:R-:W-:Y:S01]  /*0360*/  FMUL R5, R9, R4 ;  /* 0x0000000409057220 */ /* 0x001fe20000400000 */
[----:B---3--:R-:W-:Y:S01]  /*0370*/  FADD R3, -R15, R3 ;  /* 0x000000030f037221 */ /* 0x008fe20000000100 */
[----:B------:R-:W-:Y:S01]  /*0380*/  FADD R2, -R14, R2 ;  /* 0x000000020e027221 */ /* 0x000fe20000000100 */
[----:B-1----:R-:W-:-:S03]  /*0390*/  FMUL R4, R20, R17 ;  /* 0x0000001114047220 */ /* 0x002fc60000400000 */
[----:B------:R-:W-:Y:S01]  /*03a0*/  FMUL R5, R2, R5 ;  /* 0x0000000502057220 */ /* 0x000fe20000400000 */
[----:B------:R-:W-:-:S03]  /*03b0*/  FMUL R4, R3, R4 ;  /* 0x0000000403047220 */ /* 0x000fc60000400000 */
[----:B----4-:R-:W-:Y:S01]  /*03c0*/  FFMA R5, R10, R5, R12 ;  /* 0x000000050a057223 */ /* 0x010fe2000000000c */
[----:B------:R-:W-:-:S04]  /*03d0*/  FFMA R4, R11, R4, R13 ;  /* 0x000000040b047223 */ /* 0x000fc8000000000d */
[C---:B------:R-:W-:Y:S02]  /*03e0*/  FSETP.GTU.AND P1, PT, R5.reuse, RZ, PT ;  /* 0x000000ff0500720b */ /* 0x040fe40003f2c000 */
[C---:B------:R-:W-:Y:S02]  /*03f0*/  FSETP.GTU.AND P2, PT, R4.reuse, RZ, PT ;  /* 0x000000ff0400720b */ /* 0x040fe40003f4c000 */
[----:B------:R-:W-:Y:S02]  /*0400*/  FSEL R10, R5, RZ, P1 ;  /* 0x000000ff050a7208 */ /* 0x000fe40000800000 */
[----:B------:R-:W-:Y:S02]  /*0410*/  FSEL R11, R4, RZ, P2 ;  /* 0x000000ff040b7208 */ /* 0x000fe40001000000 */
[----:B------:R-:W-:Y:S01]  /*0420*/  FSETP.GEU.AND P3, PT, R10, 6, PT ;  /* 0x40c000000a00780b */ /* 0x000fe20003f6e000 */
[----:B------:R-:W0:Y:S01]  /*0430*/  LDC.64 R4, c[0x0][0x238] ;  /* 0x00008e00ff047b82 */ /* 0x000e220000000a00 */
[----:B------:R-:W-:-:S02]  /*0440*/  FSETP.GEU.AND P4, PT, R11, 6, PT ;  /* 0x40c000000b00780b */ /* 0x000fc40003f8e000 */
[----:B------:R-:W-:Y:S02]  /*0450*/  FSETP.NAN.AND P1, PT, R10, R10, PT ;  /* 0x0000000a0a00720b */ /* 0x000fe40003f28000 */
[----:B------:R-:W-:-:S07]  /*0460*/  FSETP.NAN.AND P2, PT, R11, R11, PT ;  /* 0x0000000b0b00720b */ /* 0x000fce0003f48000 */
[----:B------:R-:W-:Y:S02]  /*0470*/  @P3 SEL R10, R10, 0x40c00000, P1 ;  /* 0x40c000000a0a3807 */ /* 0x000fe40000800000 */
[----:B------:R-:W-:-:S03]  /*0480*/  @P4 SEL R11, R11, 0x40c00000, P2 ;  /* 0x40c000000b0b4807 */ /* 0x000fc60001000000 */
[----:B------:R-:W-:Y:S04]  /*0490*/  STS [R7], R10 ;  /* 0x0000000a07007388 */ /* 0x000fe80000000800 */
[----:B------:R-:W-:Y:S01]  /*04a0*/  STS [R7+0x8], R11 ;  /* 0x0000080b07007388 */ /* 0x000fe20000000800 */
[----:B------:R-:W-:-:S04]  /*04b0*/  LOP3.LUT R9, R6, 0x7f, RZ, 0xc0, !PT ;  /* 0x0000007f06097812 */ /* 0x000fc800078ec0ff */
[C---:B------:R-:W-:Y:S01]  /*04c0*/  LEA R12, R9.reuse, UR4, 0x3 ;  /* 0x00000004090c7c11 */ /* 0x040fe2000f8e18ff */
[----:B------:R-:W-:Y:S06]  /*04d0*/  BAR.SYNC.DEFER_BLOCKING 0x0 ;  /* 0x0000000000007b1d */ /* 0x000fec0000010000 */
[----:B------:R-:W1:Y:S01]  /*04e0*/  LDS R13, [R12] ;  /* 0x000000000c0d7984 */ /* 0x000e620000000800 */
[----:B------:R-:W-:-:S05]  /*04f0*/  PRMT R3, R9, 0x6540, R0 ;  /* 0x0000654009037816 */ /* 0x000fca0000000000 */
[----:B------:R-:W-:Y:S01]  /*0500*/  IMAD R3, R3, 0x4, R8 ;  /* 0x0000000403037824 */ /* 0x000fe200078e0208 */
[----:B------:R-:W-:-:S03]  /*0510*/  LOP3.LUT R6, R9, 0x80, RZ, 0xfc, !PT ;  /* 0x0000008009067812 */ /* 0x000fc600078efcff */
[----:B0-----:R-:W-:Y:S01]  /*0520*/  IMAD.WIDE R2, R3, 0x4, R4 ;  /* 0x0000000403027825 */ /* 0x001fe200078e0204 */
[----:B------:R-:W-:-:S04]  /*0530*/  LEA R6, R6, UR4, 0x3 ;  /* 0x0000000406067c11 */ /* 0x000fc8000f8e18ff */
[----:B-1----:R0:W-:Y:S02]  /*0540*/  @!P0 STG.E desc[UR6][R2.64], R13 ;  /* 0x0000000d02008986 */ /* 0x0021e4000c101906 */
[----:B0-----:R-:W-:Y:S05]  /*0550*/  @P0 EXIT ;  /* 0x000000000000094d */ /* 0x001fea0003800000 */
[----:B------:R-:W1:Y:S01]  /*0560*/  LDS R7, [R6] ;  /* 0x0000000006077984 */ /* 0x000e620000000800 */
[----:B------:R-:W-:-:S04]  /*0570*/  SHF.L.U32 R0, R0, 0x8, RZ ;  /* 0x0000000800007819 */ /* 0x000fc800000006ff */
[----:B------:R-:W-:-:S05]  /*0580*/  LOP3.LUT R9, R0, 0x80, R9, 0xfe, !PT ;  /* 0x0000008000097812 */ /* 0x000fca00078efe09 */
[----:B0-----:R-:W-:-:S04]  /*0590*/  IMAD R3, R9, 0x4, R8 ;  /* 0x0000000409037824 */ /* 0x001fc800078e0208 */
[----:B------:R-:W-:-:S05]  /*05a0*/  IMAD.WIDE R2, R3, 0x4, R4 ;  /* 0x0000000403027825 */ /* 0x000fca00078e0204 */
[----:B-1----:R-:W-:Y:S01]  /*05b0*/  STG.E desc[UR6][R2.64], R7 ;  /* 0x0000000702007986 */ /* 0x002fe2000c101906 */
[----:B------:R-:W-:Y:S05]  /*05c0*/  EXIT ;  /* 0x000000000000794d */ /* 0x000fea0003800000 */
.L_x_0:
[----:B------:R-:W-:-:S00]  /*05d0*/  BRA `(.L_x_0) ;  /* 0xfffffffc00fc7947 */ /* 0x000fc0000383ffff */
[----:B------:R-:W-:-:S00]  /*05e0*/  NOP ;  /* 0x0000000000007918 */ /* 0x000fc00000000000 */
        /* <DEDUP_REMOVED lines=9> */
.L_x_1:


//--------------------- .nv.global.init           --------------------------
	.section	.nv.global.init,"aw",@progbits
.nv.global.init:
	.type		_$_str,@object
	.size		_$_str,(_$_str_$_2 - _$_str)
_$_str:
        /*0000*/ 	.byte	0x5f, 0x5f, 0x43, 0x55, 0x44, 0x41, 0x5f, 0x46, 0x54, 0x5a, 0x00
	.type		_$_str_$_2,@object
	.size		_$_str_$_2,(.L_1 - _$_str_$_2)
_$_str_$_2:
        /*000b*/ 	.byte	0x5f, 0x5f, 0x43, 0x55, 0x44, 0x41, 0x5f, 0x50, 0x52, 0x45, 0x43, 0x5f, 0x53, 0x51, 0x52, 0x54
        /*001b*/ 	.byte	0x00
.L_1:


//--------------------- .nv.shared.triton_poi_fused__native_batch_norm_legit_no_training_hardtanh_25 --------------------------
	.section	.nv.shared.triton_poi_fused__native_batch_norm_legit_no_training_hardtanh_25,"aw",@nobits
	.sectionflags	@""
	.align	16
	.zero		1024


//--------------------- .nv.constant0.triton_poi_fused__native_batch_norm_legit_no_training_hardtanh_25 --------------------------
	.section	.nv.constant0.triton_poi_fused__native_batch_norm_legit_no_training_hardtanh_25,"a",@progbits
	.sectionflags	@""
	.align	4
.nv.constant0.triton_poi_fused__native_batch_norm_legit_no_training_hardtanh_25:
	.zero		584
